//
// Generated by NVIDIA NVVM Compiler
//
// Compiler Build ID: CL-36424714
// Cuda compilation tools, release 13.0, V13.0.88
// Based on NVVM 20.0.0
//

.version 9.0
.target sm_100
.address_size 64

	// .globl	_Z4fillPimm

.visible .entry _Z4fillPimm(
	.param .u64 .ptr .align 1 _Z4fillPimm_param_0,
	.param .u64 _Z4fillPimm_param_1,
	.param .u64 _Z4fillPimm_param_2
)
{
	.reg .pred 	%p<4>;
	.reg .b32 	%r<14>;
	.reg .b64 	%rd<11>;

	ld.param.u64 	%rd3, [_Z4fillPimm_param_0];
	ld.param.u64 	%rd4, [_Z4fillPimm_param_1];
	ld.param.u64 	%rd5, [_Z4fillPimm_param_2];
	mov.u32 	%r1, %ctaid.x;
	mov.u32 	%r2, %ntid.x;
	mov.u32 	%r3, %tid.x;
	mad.lo.s32 	%r4, %r1, %r2, %r3;
	mov.u32 	%r5, %ctaid.y;
	mov.u32 	%r6, %ntid.y;
	mov.u32 	%r7, %tid.y;
	mad.lo.s32 	%r8, %r5, %r6, %r7;
	cvt.u64.u32 	%rd1, %r4;
	setp.le.u64 	%p1, %rd4, %rd1;
	cvt.u64.u32 	%rd2, %r8;
	setp.le.u64 	%p2, %rd5, %rd2;
	or.pred  	%p3, %p1, %p2;
	@%p3 bra 	$L__BB0_2;
	cvt.u32.u64 	%r10, %rd2;
	cvt.u32.u64 	%r11, %rd1;
	cvta.to.global.u64 	%rd7, %rd3;
	cvt.u32.u64 	%r12, %rd4;
	mad.lo.s32 	%r13, %r10, %r12, %r11;
	mad.lo.s64 	%rd8, %rd4, %rd2, %rd1;
	shl.b64 	%rd9, %rd8, 2;
	add.s64 	%rd10, %rd7, %rd9;
	st.global.u32 	[%rd10], %r13;
$L__BB0_2:
	ret;

}


// ===== COMPILED SASS (sm_100) =====

	.target	sm_100

	.elftype	@"ET_EXEC"


//--------------------- .note.nv.tkinfo           --------------------------
	.section	.note.nv.tkinfo,"",@"SHT_NOTE"
	.sectionflags	@"SHF_NOTE_NV_TKINFO"
	.tkinfo
        /*0018*/ 	.word	0x00000002
        /*0030*/ 	.string	""
        /*0030*/ 	.string	"ptxas"
        /*0030*/ 	.string	"Cuda compilation tools, release 13.0, V13.0.88"
        /*0030*/ 	.string	"Build cuda_13.0.r13.0/compiler.36424714_0"
        /*0030*/ 	.string	"-arch sm_100 -m 64 "



//--------------------- .note.nv.cuinfo           --------------------------
	.section	.note.nv.cuinfo,"",@"SHT_NOTE"
	.sectionflags	@"SHF_NOTE_NV_CUINFO"
        /*0018*/ 	.short	0x0002
        /*001a*/ 	.short	0x0064
        /*001c*/ 	.short	0x0082
	.zero		2


//--------------------- .nv.info                  --------------------------
	.section	.nv.info,"",@"SHT_CUDA_INFO"
	.align	4


	//----- nvinfo : EIATTR_REGCOUNT
	.align		4
        /*0000*/ 	.byte	0x04, 0x2f
        /*0002*/ 	.short	(.L_1 - .L_0)
	.align		4
.L_0:
        /*0004*/ 	.word	index@(_Z4fillPimm)
        /*0008*/ 	.word	0x0000000c


	//----- nvinfo : EIATTR_FRAME_SIZE
	.align		4
.L_1:
        /*000c*/ 	.byte	0x04, 0x11
        /*000e*/ 	.short	(.L_3 - .L_2)
	.align		4
.L_2:
        /*0010*/ 	.word	index@(_Z4fillPimm)
        /*0014*/ 	.word	0x00000000


	//----- nvinfo : EIATTR_MIN_STACK_SIZE
	.align		4
.L_3:
        /*0018*/ 	.byte	0x04, 0x12
        /*001a*/ 	.short	(.L_5 - .L_4)
	.align		4
.L_4:
        /*001c*/ 	.word	index@(_Z4fillPimm)
        /*0020*/ 	.word	0x00000000
.L_5:


//--------------------- .nv.compat                --------------------------
	.section	.nv.compat,"",@"SHT_CUDA_COMPAT_INFO"
	.align	4
        /*0000*/ 	.byte	0x02, 0x09, 0x00, 0x00, 0x02, 0x02, 0x01, 0x00, 0x02, 0x05, 0x05, 0x00, 0x03, 0x07, 0x01, 0x01
        /*0010*/ 	.byte	0x02, 0x03, 0x00, 0x00, 0x02, 0x06, 0x01, 0x00, 0x04, 0x0b, 0x08, 0x00, 0x09, 0x00, 0x00, 0x00
        /*0020*/ 	.byte	0x00, 0x00, 0x00, 0x00


//--------------------- .nv.info._Z4fillPimm      --------------------------
	.section	.nv.info._Z4fillPimm,"",@"SHT_CUDA_INFO"
	.sectionflags	@""
	.align	4


	//----- nvinfo : EIATTR_CUDA_API_VERSION
	.align		4
        /*0000*/ 	.byte	0x04, 0x37
        /*0002*/ 	.short	(.L_7 - .L_6)
.L_6:
        /*0004*/ 	.word	0x00000082


	//----- nvinfo : EIATTR_KPARAM_INFO
	.align		4
.L_7:
        /*0008*/ 	.byte	0x04, 0x17
        /*000a*/ 	.short	(.L_9 - .L_8)
.L_8:
        /*000c*/ 	.word	0x00000000
        /*0010*/ 	.short	0x0002
        /*0012*/ 	.short	0x0010
        /*0014*/ 	.byte	0x00, 0xf0, 0x21, 0x00


	//----- nvinfo : EIATTR_KPARAM_INFO
	.align		4
.L_9:
        /*0018*/ 	.byte	0x04, 0x17
        /*001a*/ 	.short	(.L_11 - .L_10)
.L_10:
        /*001c*/ 	.word	0x00000000
        /*0020*/ 	.short	0x0001
        /*0022*/ 	.short	0x0008
        /*0024*/ 	.byte	0x00, 0xf0, 0x21, 0x00


	//----- nvinfo : EIATTR_KPARAM_INFO
	.align		4
.L_11:
        /*0028*/ 	.byte	0x04, 0x17
        /*002a*/ 	.short	(.L_13 - .L_12)
.L_12:
        /*002c*/ 	.word	0x00000000
        /*0030*/ 	.short	0x0000
        /*0032*/ 	.short	0x0000
        /*0034*/ 	.byte	0x00, 0xf5, 0x21, 0x00


	//----- nvinfo : EIATTR_SPARSE_MMA_MASK
	.align		4
.L_13:
        /*0038*/ 	.byte	0x03, 0x50
        /*003a*/ 	.short	0x0000


	//----- nvinfo : EIATTR_MAXREG_COUNT
	.align		4
        /*003c*/ 	.byte	0x03, 0x1b
        /*003e*/ 	.short	0x00ff


	//----- nvinfo : EIATTR_MERCURY_ISA_VERSION
	.align		4
        /*0040*/ 	.byte	0x03, 0x5f
        /*0042*/ 	.short	0x0101


	//----- nvinfo : EIATTR_VRC_CTA_INIT_COUNT
	.align		4
        /*0044*/ 	.byte	0x02, 0x4a
	.zero		1
	.zero		1


	//----- nvinfo : EIATTR_EXIT_INSTR_OFFSETS
	.align		4
        /*0048*/ 	.byte	0x04, 0x1c
        /*004a*/ 	.short	(.L_15 - .L_14)


	//   ....[0]....
.L_14:
        /*004c*/ 	.word	0x000000f0


	//   ....[1]....
        /*0050*/ 	.word	0x00000190


	//----- nvinfo : EIATTR_CBANK_PARAM_SIZE
	.align		4
.L_15:
        /*0054*/ 	.byte	0x03, 0x19
        /*0056*/ 	.short	0x0018


	//----- nvinfo : EIATTR_PARAM_CBANK
	.align		4
        /*0058*/ 	.byte	0x04, 0x0a
        /*005a*/ 	.short	(.L_17 - .L_16)
	.align		4
.L_16:
        /*005c*/ 	.word	index@(.nv.constant0._Z4fillPimm)
        /*0060*/ 	.short	0x0380
        /*0062*/ 	.short	0x0018


	//----- nvinfo : EIATTR_SW_WAR
	.align		4
.L_17:
        /*0064*/ 	.byte	0x04, 0x36
        /*0066*/ 	.short	(.L_19 - .L_18)
.L_18:
        /*0068*/ 	.word	0x00000008
.L_19:


//--------------------- .nv.callgraph             --------------------------
	.section	.nv.callgraph,"",@"SHT_CUDA_CALLGRAPH"
	.align	4
	.sectionentsize	8
	.align		4
        /*0000*/ 	.word	0x00000000
	.align		4
        /*0004*/ 	.word	0xffffffff
	.align		4
        /*0008*/ 	.word	0x00000000
	.align		4
        /*000c*/ 	.word	0xfffffffe
	.align		4
        /*0010*/ 	.word	0x00000000
	.align		4
        /*0014*/ 	.word	0xfffffffd
	.align		4
        /*0018*/ 	.word	0x00000000
	.align		4
        /*001c*/ 	.word	0xfffffffc


//--------------------- .text._Z4fillPimm         --------------------------
	.section	.text._Z4fillPimm,"ax",@progbits
	.align	128
        .global         _Z4fillPimm
        .type           _Z4fillPimm,@function
        .size           _Z4fillPimm,(.L_x_1 - _Z4fillPimm)
        .other          _Z4fillPimm,@"STO_CUDA_ENTRY STV_DEFAULT"
_Z4fillPimm:
.text._Z4fillPimm:
[----:B------:R-:W-:Y:S01]  /*0000*/  LDC R1, c[0x0][0x37c] ;  /* 0x0000df00ff017b82 */ /* 0x000fe20000000800 */
[----:B------:R-:W0:Y:S07]  /*0010*/  S2R R0, SR_TID.Y ;  /* 0x0000000000007919 */ /* 0x000e2e0000002200 */
[----:B------:R-:W1:Y:S01]  /*0020*/  LDC R4, c[0x0][0x360] ;  /* 0x0000d800ff047b82 */ /* 0x000e620000000800 */
[----:B------:R-:W2:Y:S01]  /*0030*/  LDCU.64 UR6, c[0x0][0x390] ;  /* 0x00007200ff0677ac */ /* 0x000ea20008000a00 */
[----:B------:R-:W1:Y:S01]  /*0040*/  S2R R5, SR_TID.X ;  /* 0x0000000000057919 */ /* 0x000e620000002100 */
[----:B------:R-:W3:Y:S05]  /*0050*/  LDCU.64 UR8, c[0x0][0x388] ;  /* 0x00007100ff0877ac */ /* 0x000eea0008000a00 */
[----:B------:R-:W0:Y:S08]  /*0060*/  S2UR UR5, SR_CTAID.Y ;  /* 0x00000000000579c3 */ /* 0x000e300000002600 */
[----:B------:R-:W0:Y:S08]  /*0070*/  LDC R9, c[0x0][0x364] ;  /* 0x0000d900ff097b82 */ /* 0x000e300000000800 */
[----:B------:R-:W1:Y:S01]  /*0080*/  S2UR UR4, SR_CTAID.X ;  /* 0x00000000000479c3 */ /* 0x000e620000002500 */
[----:B0-----:R-:W-:-:S05]  /*0090*/  IMAD R9, R9, UR5, R0 ;  /* 0x0000000509097c24 */ /* 0x001fca000f8e0200 */
[----:B--2---:R-:W-:Y:S01]  /*00a0*/  ISETP.GE.U32.AND P1, PT, R9, UR6, PT ;  /* 0x0000000609007c0c */ /* 0x004fe2000bf26070 */
[----:B-1----:R-:W-:-:S03]  /*00b0*/  IMAD R4, R4, UR4, R5 ;  /* 0x0000000404047c24 */ /* 0x002fc6000f8e0205 */
[----:B------:R-:W-:Y:S02]  /*00c0*/  ISETP.GE.U32.AND.EX P1, PT, RZ, UR7, PT, P1 ;  /* 0x00000007ff007c0c */ /* 0x000fe4000bf26110 */
[----:B---3--:R-:W-:-:S04]  /*00d0*/  ISETP.GE.U32.AND P0, PT, R4, UR8, PT ;  /* 0x0000000804007c0c */ /* 0x008fc8000bf06070 */
[----:B------:R-:W-:-:S13]  /*00e0*/  ISETP.GE.U32.OR.EX P0, PT, RZ, UR9, P1, P0 ;  /* 0x00000009ff007c0c */ /* 0x000fda0008f06500 */
[----:B------:R-:W-:Y:S05]  /*00f0*/  @P0 EXIT ;  /* 0x000000000000094d */ /* 0x000fea0003800000 */
[----:B------:R-:W0:Y:S01]  /*0100*/  LDCU.64 UR6, c[0x0][0x380] ;  /* 0x00007000ff0677ac */ /* 0x000e220008000a00 */
[----:B------:R-:W-:Y:S01]  /*0110*/  HFMA2 R5, -RZ, RZ, 0, 0 ;  /* 0x00000000ff057431 */ /* 0x000fe200000001ff */
[----:B------:R-:W1:Y:S02]  /*0120*/  LDCU.64 UR4, c[0x0][0x358] ;  /* 0x00006b00ff0477ac */ /* 0x000e640008000a00 */
[----:B------:R-:W-:-:S04]  /*0130*/  IMAD.WIDE.U32 R2, R9, UR8, R4 ;  /* 0x0000000809027c25 */ /* 0x000fc8000f8e0004 */
[C---:B------:R-:W-:Y:S02]  /*0140*/  IMAD R3, R9.reuse, UR9, R3 ;  /* 0x0000000909037c24 */ /* 0x040fe4000f8e0203 */
[----:B------:R-:W-:Y:S01]  /*0150*/  IMAD R5, R9, UR8, R4 ;  /* 0x0000000809057c24 */ /* 0x000fe2000f8e0204 */
[----:B0-----:R-:W-:-:S04]  /*0160*/  LEA R6, P0, R2, UR6, 0x2 ;  /* 0x0000000602067c11 */ /* 0x001fc8000f8010ff */
[----:B------:R-:W-:-:S05]  /*0170*/  LEA.HI.X R7, R2, UR7, R3, 0x2, P0 ;  /* 0x0000000702077c11 */ /* 0x000fca00080f1403 */
[----:B-1----:R-:W-:Y:S01]  /*0180*/  STG.E desc[UR4][R6.64], R5 ;  /* 0x0000000506007986 */ /* 0x002fe2000c101904 */
[----:B------:R-:W-:Y:S05]  /*0190*/  EXIT ;  /* 0x000000000000794d */ /* 0x000fea0003800000 */
.L_x_0:
[----:B------:R-:W-:-:S00]  /*01a0*/  BRA `(.L_x_0) ;  /* 0xfffffffc00fc7947 */ /* 0x000fc0000383ffff */
[----:B------:R-:W-:-:S00]  /*01b0*/  NOP ;  /* 0x0000000000007918 */ /* 0x000fc00000000000 */
        /* <DEDUP_REMOVED lines=12> */
.L_x_1:


//--------------------- .nv.shared.reserved.0     --------------------------
	.section	.nv.shared.reserved.0,"aw",@nobits
	.weak		__nv_reservedSMEM_offset_0_alias
	.size		__nv_reservedSMEM_offset_0_alias, 0, 64
	.other		__nv_reservedSMEM_offset_0_alias,@"STO_CUDA_RESERVED_SHARED STV_DEFAULT"
__nv_reservedSMEM_offset_0_alias:
	.zero		0
	.zero		64


//--------------------- .nv.constant0._Z4fillPimm --------------------------
	.section	.nv.constant0._Z4fillPimm,"a",@progbits
	.sectionflags	@""
	.align	4
.nv.constant0._Z4fillPimm:
	.zero		920


//--------------------- SYMBOLS --------------------------

	.type		.nv.reservedSmem.offset0,@object
	.size		.nv.reservedSmem.offset0,0x4
